//
// Generated by NVIDIA NVVM Compiler
//
// Compiler Build ID: CL-36424714
// Cuda compilation tools, release 13.0, V13.0.88
// Based on NVVM 20.0.0
//

.version 9.0
.target sm_100
.address_size 64

	// .globl	_Z12vectorAddGPUPfS_S_m

.visible .entry _Z12vectorAddGPUPfS_S_m(
	.param .u64 .ptr .align 1 _Z12vectorAddGPUPfS_S_m_param_0,
	.param .u64 .ptr .align 1 _Z12vectorAddGPUPfS_S_m_param_1,
	.param .u64 .ptr .align 1 _Z12vectorAddGPUPfS_S_m_param_2,
	.param .u64 _Z12vectorAddGPUPfS_S_m_param_3
)
{
	.reg .pred 	%p<2>;
	.reg .b32 	%r<5>;
	.reg .b32 	%f<4>;
	.reg .b64 	%rd<13>;

	ld.param.u64 	%rd2, [_Z12vectorAddGPUPfS_S_m_param_0];
	ld.param.u64 	%rd3, [_Z12vectorAddGPUPfS_S_m_param_1];
	ld.param.u64 	%rd4, [_Z12vectorAddGPUPfS_S_m_param_2];
	ld.param.u64 	%rd5, [_Z12vectorAddGPUPfS_S_m_param_3];
	mov.u32 	%r1, %ctaid.x;
	mov.u32 	%r2, %ntid.x;
	mov.u32 	%r3, %tid.x;
	mad.lo.s32 	%r4, %r1, %r2, %r3;
	cvt.u64.u32 	%rd1, %r4;
	setp.le.u64 	%p1, %rd5, %rd1;
	@%p1 bra 	$L__BB0_2;
	cvta.to.global.u64 	%rd6, %rd2;
	cvta.to.global.u64 	%rd7, %rd3;
	cvta.to.global.u64 	%rd8, %rd4;
	shl.b64 	%rd9, %rd1, 2;
	add.s64 	%rd10, %rd6, %rd9;
	ld.global.f32 	%f1, [%rd10];
	add.s64 	%rd11, %rd7, %rd9;
	ld.global.f32 	%f2, [%rd11];
	add.f32 	%f3, %f1, %f2;
	add.s64 	%rd12, %rd8, %rd9;
	st.global.f32 	[%rd12], %f3;
$L__BB0_2:
	ret;

}


// ===== COMPILED SASS (sm_100) =====

	.target	sm_100

	.elftype	@"ET_EXEC"


//--------------------- .note.nv.tkinfo           --------------------------
	.section	.note.nv.tkinfo,"",@"SHT_NOTE"
	.sectionflags	@"SHF_NOTE_NV_TKINFO"
	.tkinfo
        /*0018*/ 	.word	0x00000002
        /*0030*/ 	.string	""
        /*0030*/ 	.string	"ptxas"
        /*0030*/ 	.string	"Cuda compilation tools, release 13.0, V13.0.88"
        /*0030*/ 	.string	"Build cuda_13.0.r13.0/compiler.36424714_0"
        /*0030*/ 	.string	"-arch sm_100 -m 64 "



//--------------------- .note.nv.cuinfo           --------------------------
	.section	.note.nv.cuinfo,"",@"SHT_NOTE"
	.sectionflags	@"SHF_NOTE_NV_CUINFO"
        /*0018*/ 	.short	0x0002
        /*001a*/ 	.short	0x0064
        /*001c*/ 	.short	0x0082
	.zero		2


//--------------------- .nv.info                  --------------------------
	.section	.nv.info,"",@"SHT_CUDA_INFO"
	.align	4


	//----- nvinfo : EIATTR_REGCOUNT
	.align		4
        /*0000*/ 	.byte	0x04, 0x2f
        /*0002*/ 	.short	(.L_1 - .L_0)
	.align		4
.L_0:
        /*0004*/ 	.word	index@(_Z12vectorAddGPUPfS_S_m)
        /*0008*/ 	.word	0x0000000c


	//----- nvinfo : EIATTR_FRAME_SIZE
	.align		4
.L_1:
        /*000c*/ 	.byte	0x04, 0x11
        /*000e*/ 	.short	(.L_3 - .L_2)
	.align		4
.L_2:
        /*0010*/ 	.word	index@(_Z12vectorAddGPUPfS_S_m)
        /*0014*/ 	.word	0x00000000


	//----- nvinfo : EIATTR_MIN_STACK_SIZE
	.align		4
.L_3:
        /*0018*/ 	.byte	0x04, 0x12
        /*001a*/ 	.short	(.L_5 - .L_4)
	.align		4
.L_4:
        /*001c*/ 	.word	index@(_Z12vectorAddGPUPfS_S_m)
        /*0020*/ 	.word	0x00000000
.L_5:


//--------------------- .nv.compat                --------------------------
	.section	.nv.compat,"",@"SHT_CUDA_COMPAT_INFO"
	.align	4
        /*0000*/ 	.byte	0x02, 0x09, 0x00, 0x00, 0x02, 0x02, 0x01, 0x00, 0x02, 0x05, 0x05, 0x00, 0x03, 0x07, 0x01, 0x01
        /*0010*/ 	.byte	0x02, 0x03, 0x00, 0x00, 0x02, 0x06, 0x01, 0x00, 0x04, 0x0b, 0x08, 0x00, 0x09, 0x00, 0x00, 0x00
        /*0020*/ 	.byte	0x00, 0x00, 0x00, 0x00


//--------------------- .nv.info._Z12vectorAddGPUPfS_S_m --------------------------
	.section	.nv.info._Z12vectorAddGPUPfS_S_m,"",@"SHT_CUDA_INFO"
	.sectionflags	@""
	.align	4


	//----- nvinfo : EIATTR_CUDA_API_VERSION
	.align		4
        /*0000*/ 	.byte	0x04, 0x37
        /*0002*/ 	.short	(.L_7 - .L_6)
.L_6:
        /*0004*/ 	.word	0x00000082


	//----- nvinfo : EIATTR_KPARAM_INFO
	.align		4
.L_7:
        /*0008*/ 	.byte	0x04, 0x17
        /*000a*/ 	.short	(.L_9 - .L_8)
.L_8:
        /*000c*/ 	.word	0x00000000
        /*0010*/ 	.short	0x0003
        /*0012*/ 	.short	0x0018
        /*0014*/ 	.byte	0x00, 0xf0, 0x21, 0x00


	//----- nvinfo : EIATTR_KPARAM_INFO
	.align		4
.L_9:
        /*0018*/ 	.byte	0x04, 0x17
        /*001a*/ 	.short	(.L_11 - .L_10)
.L_10:
        /*001c*/ 	.word	0x00000000
        /*0020*/ 	.short	0x0002
        /*0022*/ 	.short	0x0010
        /*0024*/ 	.byte	0x00, 0xf5, 0x21, 0x00


	//----- nvinfo : EIATTR_KPARAM_INFO
	.align		4
.L_11:
        /*0028*/ 	.byte	0x04, 0x17
        /*002a*/ 	.short	(.L_13 - .L_12)
.L_12:
        /*002c*/ 	.word	0x00000000
        /*0030*/ 	.short	0x0001
        /*0032*/ 	.short	0x0008
        /*0034*/ 	.byte	0x00, 0xf5, 0x21, 0x00


	//----- nvinfo : EIATTR_KPARAM_INFO
	.align		4
.L_13:
        /*0038*/ 	.byte	0x04, 0x17
        /*003a*/ 	.short	(.L_15 - .L_14)
.L_14:
        /*003c*/ 	.word	0x00000000
        /*0040*/ 	.short	0x0000
        /*0042*/ 	.short	0x0000
        /*0044*/ 	.byte	0x00, 0xf5, 0x21, 0x00


	//----- nvinfo : EIATTR_SPARSE_MMA_MASK
	.align		4
.L_15:
        /*0048*/ 	.byte	0x03, 0x50
        /*004a*/ 	.short	0x0000


	//----- nvinfo : EIATTR_MAXREG_COUNT
	.align		4
        /*004c*/ 	.byte	0x03, 0x1b
        /*004e*/ 	.short	0x00ff


	//----- nvinfo : EIATTR_MERCURY_ISA_VERSION
	.align		4
        /*0050*/ 	.byte	0x03, 0x5f
        /*0052*/ 	.short	0x0101


	//----- nvinfo : EIATTR_VRC_CTA_INIT_COUNT
	.align		4
        /*0054*/ 	.byte	0x02, 0x4a
	.zero		1
	.zero		1


	//----- nvinfo : EIATTR_EXIT_INSTR_OFFSETS
	.align		4
        /*0058*/ 	.byte	0x04, 0x1c
        /*005a*/ 	.short	(.L_17 - .L_16)


	//   ....[0]....
.L_16:
        /*005c*/ 	.word	0x00000080


	//   ....[1]....
        /*0060*/ 	.word	0x00000180


	//----- nvinfo : EIATTR_CBANK_PARAM_SIZE
	.align		4
.L_17:
        /*0064*/ 	.byte	0x03, 0x19
        /*0066*/ 	.short	0x0020


	//----- nvinfo : EIATTR_PARAM_CBANK
	.align		4
        /*0068*/ 	.byte	0x04, 0x0a
        /*006a*/ 	.short	(.L_19 - .L_18)
	.align		4
.L_18:
        /*006c*/ 	.word	index@(.nv.constant0._Z12vectorAddGPUPfS_S_m)
        /*0070*/ 	.short	0x0380
        /*0072*/ 	.short	0x0020


	//----- nvinfo : EIATTR_SW_WAR
	.align		4
.L_19:
        /*0074*/ 	.byte	0x04, 0x36
        /*0076*/ 	.short	(.L_21 - .L_20)
.L_20:
        /*0078*/ 	.word	0x00000008
.L_21:


//--------------------- .nv.callgraph             --------------------------
	.section	.nv.callgraph,"",@"SHT_CUDA_CALLGRAPH"
	.align	4
	.sectionentsize	8
	.align		4
        /*0000*/ 	.word	0x00000000
	.align		4
        /*0004*/ 	.word	0xffffffff
	.align		4
        /*0008*/ 	.word	0x00000000
	.align		4
        /*000c*/ 	.word	0xfffffffe
	.align		4
        /*0010*/ 	.word	0x00000000
	.align		4
        /*0014*/ 	.word	0xfffffffd
	.align		4
        /*0018*/ 	.word	0x00000000
	.align		4
        /*001c*/ 	.word	0xfffffffc


//--------------------- .text._Z12vectorAddGPUPfS_S_m --------------------------
	.section	.text._Z12vectorAddGPUPfS_S_m,"ax",@progbits
	.align	128
        .global         _Z12vectorAddGPUPfS_S_m
        .type           _Z12vectorAddGPUPfS_S_m,@function
        .size           _Z12vectorAddGPUPfS_S_m,(.L_x_1 - _Z12vectorAddGPUPfS_S_m)
        .other          _Z12vectorAddGPUPfS_S_m,@"STO_CUDA_ENTRY STV_DEFAULT"
_Z12vectorAddGPUPfS_S_m:
.text._Z12vectorAddGPUPfS_S_m:
[----:B------:R-:W-:Y:S01]  /*0000*/  LDC R1, c[0x0][0x37c] ;  /* 0x0000df00ff017b82 */ /* 0x000fe20000000800 */
[----:B------:R-:W0:Y:S07]  /*0010*/  S2R R3, SR_TID.X ;  /* 0x0000000000037919 */ /* 0x000e2e0000002100 */
[----:B------:R-:W0:Y:S01]  /*0020*/  S2UR UR4, SR_CTAID.X ;  /* 0x00000000000479c3 */ /* 0x000e220000002500 */
[----:B------:R-:W1:Y:S07]  /*0030*/  LDCU.64 UR6, c[0x0][0x398] ;  /* 0x00007300ff0677ac */ /* 0x000e6e0008000a00 */
[----:B------:R-:W0:Y:S02]  /*0040*/  LDC R0, c[0x0][0x360] ;  /* 0x0000d800ff007b82 */ /* 0x000e240000000800 */
[----:B0-----:R-:W-:-:S05]  /*0050*/  IMAD R0, R0, UR4, R3 ;  /* 0x0000000400007c24 */ /* 0x001fca000f8e0203 */
[----:B-1----:R-:W-:-:S04]  /*0060*/  ISETP.GE.U32.AND P0, PT, R0, UR6, PT ;  /* 0x0000000600007c0c */ /* 0x002fc8000bf06070 */
[----:B------:R-:W-:-:S13]  /*0070*/  ISETP.GE.U32.AND.EX P0, PT, RZ, UR7, PT, P0 ;  /* 0x00000007ff007c0c */ /* 0x000fda000bf06100 */
[----:B------:R-:W-:Y:S05]  /*0080*/  @P0 EXIT ;  /* 0x000000000000094d */ /* 0x000fea0003800000 */
[----:B------:R-:W0:Y:S01]  /*0090*/  LDCU.128 UR8, c[0x0][0x380] ;  /* 0x00007000ff0877ac */ /* 0x000e220008000c00 */
[----:B------:R-:W-:Y:S01]  /*00a0*/  IMAD.SHL.U32 R6, R0, 0x4, RZ ;  /* 0x0000000400067824 */ /* 0x000fe200078e00ff */
[----:B------:R-:W-:Y:S01]  /*00b0*/  SHF.R.U32.HI R0, RZ, 0x1e, R0 ;  /* 0x0000001eff007819 */ /* 0x000fe20000011600 */
[----:B------:R-:W1:Y:S01]  /*00c0*/  LDCU.64 UR4, c[0x0][0x358] ;  /* 0x00006b00ff0477ac */ /* 0x000e620008000a00 */
[----:B------:R-:W2:Y:S02]  /*00d0*/  LDCU.64 UR6, c[0x0][0x390] ;  /* 0x00007200ff0677ac */ /* 0x000ea40008000a00 */
[C---:B0-----:R-:W-:Y:S02]  /*00e0*/  IADD3 R4, P1, PT, R6.reuse, UR10, RZ ;  /* 0x0000000a06047c10 */ /* 0x041fe4000ff3e0ff */
[----:B------:R-:W-:Y:S02]  /*00f0*/  IADD3 R2, P0, PT, R6, UR8, RZ ;  /* 0x0000000806027c10 */ /* 0x000fe4000ff1e0ff */
[----:B------:R-:W-:-:S02]  /*0100*/  IADD3.X R5, PT, PT, R0, UR11, RZ, P1, !PT ;  /* 0x0000000b00057c10 */ /* 0x000fc40008ffe4ff */
[----:B------:R-:W-:-:S04]  /*0110*/  IADD3.X R3, PT, PT, R0, UR9, RZ, P0, !PT ;  /* 0x0000000900037c10 */ /* 0x000fc800087fe4ff */
[----:B-1----:R-:W3:Y:S04]  /*0120*/  LDG.E R5, desc[UR4][R4.64] ;  /* 0x0000000404057981 */ /* 0x002ee8000c1e1900 */
[----:B------:R-:W3:Y:S01]  /*0130*/  LDG.E R2, desc[UR4][R2.64] ;  /* 0x0000000402027981 */ /* 0x000ee2000c1e1900 */
[----:B--2---:R-:W-:-:S04]  /*0140*/  IADD3 R6, P0, PT, R6, UR6, RZ ;  /* 0x0000000606067c10 */ /* 0x004fc8000ff1e0ff */
[----:B------:R-:W-:Y:S01]  /*0150*/  IADD3.X R7, PT, PT, R0, UR7, RZ, P0, !PT ;  /* 0x0000000700077c10 */ /* 0x000fe200087fe4ff */
[----:B---3--:R-:W-:-:S05]  /*0160*/  FADD R9, R2, R5 ;  /* 0x0000000502097221 */ /* 0x008fca0000000000 */
[----:B------:R-:W-:Y:S01]  /*0170*/  STG.E desc[UR4][R6.64], R9 ;  /* 0x0000000906007986 */ /* 0x000fe2000c101904 */
[----:B------:R-:W-:Y:S05]  /*0180*/  EXIT ;  /* 0x000000000000794d */ /* 0x000fea0003800000 */
.L_x_0:
[----:B------:R-:W-:-:S00]  /*0190*/  BRA `(.L_x_0) ;  /* 0xfffffffc00fc7947 */ /* 0x000fc0000383ffff */
[----:B------:R-:W-:-:S00]  /*01a0*/  NOP ;  /* 0x0000000000007918 */ /* 0x000fc00000000000 */
        /* <DEDUP_REMOVED lines=13> */
.L_x_1:


//--------------------- .nv.shared.reserved.0     --------------------------
	.section	.nv.shared.reserved.0,"aw",@nobits
	.weak		__nv_reservedSMEM_offset_0_alias
	.size		__nv_reservedSMEM_offset_0_alias, 0, 64
	.other		__nv_reservedSMEM_offset_0_alias,@"STO_CUDA_RESERVED_SHARED STV_DEFAULT"
__nv_reservedSMEM_offset_0_alias:
	.zero		0
	.zero		64


//--------------------- .nv.constant0._Z12vectorAddGPUPfS_S_m --------------------------
	.section	.nv.constant0._Z12vectorAddGPUPfS_S_m,"a",@progbits
	.sectionflags	@""
	.align	4
.nv.constant0._Z12vectorAddGPUPfS_S_m:
	.zero		928


//--------------------- SYMBOLS --------------------------

	.type		.nv.reservedSmem.offset0,@object
	.size		.nv.reservedSmem.offset0,0x4
